	.headerflags	@"EF_CUDA_TEXMODE_UNIFIED EF_CUDA_64BIT_ADDRESS EF_CUDA_ACCELERATORS EF_CUDA_SM90 EF_CUDA_VIRTUAL_SM(EF_CUDA_SM90)"
	.elftype	@"ET_EXEC"


//--------------------- .nv.info                  --------------------------
	.section	.nv.info,"",@"SHT_CUDA_INFO"
	.align	4


	//----- nvinfo : EIATTR_REGCOUNT
	.align		4
        /*0000*/ 	.byte	0x04, 0x2f
        /*0002*/ 	.short	(.L_1 - .L_0)
	.align		4
.L_0:
        /*0004*/ 	.word	index@(triton_poi_fused_relu_0)
        /*0008*/ 	.word	0x00000028


	//----- nvinfo : EIATTR_MIN_STACK_SIZE
	.align		4
.L_1:
        /*000c*/ 	.byte	0x04, 0x12
        /*000e*/ 	.short	(.L_3 - .L_2)
	.align		4
.L_2:
        /*0010*/ 	.word	index@(triton_poi_fused_relu_0)
        /*0014*/ 	.word	0x00000000


	//----- nvinfo : EIATTR_FRAME_SIZE
	.align		4
.L_3:
        /*0018*/ 	.byte	0x04, 0x11
        /*001a*/ 	.short	(.L_5 - .L_4)
	.align		4
.L_4:
        /*001c*/ 	.word	index@(triton_poi_fused_relu_0)
        /*0020*/ 	.word	0x00000000


	//----- nvinfo : EIATTR_MIN_STACK_SIZE
	.align		4
.L_5:
        /*0024*/ 	.byte	0x04, 0x12
        /*0026*/ 	.short	(.L_7 - .L_6)
	.align		4
.L_6:
        /*0028*/ 	.word	index@(triton_poi_fused_relu_0)
        /*002c*/ 	.word	0x00000000
.L_7:


//--------------------- .nv.info.triton_poi_fused_relu_0 --------------------------
	.section	.nv.info.triton_poi_fused_relu_0,"",@"SHT_CUDA_INFO"
	.sectionflags	@""
	.align	4


	//----- nvinfo : EIATTR_CUDA_API_VERSION
	.align		4
        /*0000*/ 	.byte	0x04, 0x37
        /*0002*/ 	.short	(.L_9 - .L_8)
.L_8:
        /*0004*/ 	.word	0x0000007c


	//----- nvinfo : EIATTR_KPARAM_INFO
	.align		4
.L_9:
        /*0008*/ 	.byte	0x04, 0x17
        /*000a*/ 	.short	(.L_11 - .L_10)
.L_10:
        /*000c*/ 	.word	0x00000000
        /*0010*/ 	.short	0x0004
        /*0012*/ 	.short	0x001c
        /*0014*/ 	.byte	0x00, 0xf0, 0x11, 0x00


	//----- nvinfo : EIATTR_KPARAM_INFO
	.align		4
.L_11:
        /*0018*/ 	.byte	0x04, 0x17
        /*001a*/ 	.short	(.L_13 - .L_12)
.L_12:
        /*001c*/ 	.word	0x00000000
        /*0020*/ 	.short	0x0003
        /*0022*/ 	.short	0x0018
        /*0024*/ 	.byte	0x00, 0xf0, 0x11, 0x00


	//----- nvinfo : EIATTR_KPARAM_INFO
	.align		4
.L_13:
        /*0028*/ 	.byte	0x04, 0x17
        /*002a*/ 	.short	(.L_15 - .L_14)
.L_14:
        /*002c*/ 	.word	0x00000000
        /*0030*/ 	.short	0x0002
        /*0032*/ 	.short	0x0010
        /*0034*/ 	.byte	0x00, 0xf4, 0x21, 0x00


	//----- nvinfo : EIATTR_KPARAM_INFO
	.align		4
.L_15:
        /*0038*/ 	.byte	0x04, 0x17
        /*003a*/ 	.short	(.L_17 - .L_16)
.L_16:
        /*003c*/ 	.word	0x00000000
        /*0040*/ 	.short	0x0001
        /*0042*/ 	.short	0x0008
        /*0044*/ 	.byte	0x00, 0xf4, 0x21, 0x00


	//----- nvinfo : EIATTR_KPARAM_INFO
	.align		4
.L_17:
        /*0048*/ 	.byte	0x04, 0x17
        /*004a*/ 	.short	(.L_19 - .L_18)
.L_18:
        /*004c*/ 	.word	0x00000000
        /*0050*/ 	.short	0x0000
        /*0052*/ 	.short	0x0000
        /*0054*/ 	.byte	0x00, 0xf4, 0x21, 0x00


	//----- nvinfo : EIATTR_SPARSE_MMA_MASK
	.align		4
.L_19:
        /*0058*/ 	.byte	0x03, 0x50
        /*005a*/ 	.short	0x0000


	//----- nvinfo : EIATTR_MAXREG_COUNT
	.align		4
        /*005c*/ 	.byte	0x03, 0x1b
        /*005e*/ 	.short	0x00ff


	//----- nvinfo : EIATTR_EXIT_INSTR_OFFSETS
	.align		4
        /*0060*/ 	.byte	0x04, 0x1c
        /*0062*/ 	.short	(.L_21 - .L_20)


	//   ....[0]....
.L_20:
        /*0064*/ 	.word	0x00000a40


	//   ....[1]....
        /*0068*/ 	.word	0x00000a60


	//----- nvinfo : EIATTR_REQNTID
	.align		4
.L_21:
        /*006c*/ 	.byte	0x04, 0x10
        /*006e*/ 	.short	(.L_23 - .L_22)
.L_22:
        /*0070*/ 	.word	0x00000100
        /*0074*/ 	.word	0x00000001
        /*0078*/ 	.word	0x00000001


	//----- nvinfo : EIATTR_CBANK_PARAM_SIZE
	.align		4
.L_23:
        /*007c*/ 	.byte	0x03, 0x19
        /*007e*/ 	.short	0x0020


	//----- nvinfo : EIATTR_PARAM_CBANK
	.align		4
        /*0080*/ 	.byte	0x04, 0x0a
        /*0082*/ 	.short	(.L_25 - .L_24)
	.align		4
.L_24:
        /*0084*/ 	.word	index@(.nv.constant0.triton_poi_fused_relu_0)
        /*0088*/ 	.short	0x0210
        /*008a*/ 	.short	0x0020


	//----- nvinfo : EIATTR_SW_WAR
	.align		4
.L_25:
        /*008c*/ 	.byte	0x04, 0x36
        /*008e*/ 	.short	(.L_27 - .L_26)
.L_26:
        /*0090*/ 	.word	0x00000008
.L_27:


//--------------------- .nv.callgraph             --------------------------
	.section	.nv.callgraph,"",@"SHT_CUDA_CALLGRAPH"
	.align	4
	.sectionentsize	8
	.align		4
        /*0000*/ 	.word	0x00000000
	.align		4
        /*0004*/ 	.word	0xffffffff
	.align		4
        /*0008*/ 	.word	0x00000000
	.align		4
        /*000c*/ 	.word	0xfffffffe
	.align		4
        /*0010*/ 	.word	0x00000000
	.align		4
        /*0014*/ 	.word	0xfffffffd
	.align		4
        /*0018*/ 	.word	0x00000000
	.align		4
        /*001c*/ 	.word	0xfffffffc


//--------------------- .text.triton_poi_fused_relu_0 --------------------------
	.section	.text.triton_poi_fused_relu_0,"ax",@progbits
	.sectionflags	@"SHF_BARRIERS=1"
	.align	128
        .global         triton_poi_fused_relu_0
        .type           triton_poi_fused_relu_0,@function
        .size           triton_poi_fused_relu_0,(.L_x_1 - triton_poi_fused_relu_0)
        .other          triton_poi_fused_relu_0,@"STO_CUDA_ENTRY STV_DEFAULT"
triton_poi_fused_relu_0:
.text.triton_poi_fused_relu_0:
[----:B------:R-:W0:Y:S01]  /*0000*/  LDC R1, c[0x0][0x28] ;  /* 0x00000a00ff017b82 */ /* 0x000e220000000800 */
[----:B------:R-:W1:Y:S07]  /*0010*/  S2R R23, SR_TID.X ;  /* 0x0000000000177919 */ /* 0x000e6e0000002100 */
[----:B------:R-:W2:Y:S01]  /*0020*/  LDC.64 R20, c[0x0][0x210] ;  /* 0x00008400ff147b82 */ /* 0x000ea20000000a00 */
[----:B------:R-:W-:Y:S02]  /*0030*/  CS2R R16, SRZ ;  /* 0x0000000000107805 */ /* 0x000fe4000001ff00 */
[----:B------:R-:W-:Y:S01]  /*0040*/  CS2R R18, SRZ ;  /* 0x0000000000127805 */ /* 0x000fe2000001ff00 */
[----:B------:R-:W3:Y:S01]  /*0050*/  S2R R33, SR_CTAID.Y ;  /* 0x0000000000217919 */ /* 0x000ee20000002600 */
[----:B------:R-:W-:Y:S01]  /*0060*/  ULDC.64 UR6, c[0x0][0x208] ;  /* 0x0000820000067ab9 */ /* 0x000fe20000000a00 */
[----:B------:R-:W-:-:S02]  /*0070*/  CS2R R12, SRZ ;  /* 0x00000000000c7805 */ /* 0x000fc4000001ff00 */
[----:B------:R-:W-:Y:S01]  /*0080*/  CS2R R14, SRZ ;  /* 0x00000000000e7805 */ /* 0x000fe2000001ff00 */
[----:B------:R-:W4:Y:S01]  /*0090*/  S2R R29, SR_CTAID.X ;  /* 0x00000000001d7919 */ /* 0x000f220000002500 */
[----:B------:R-:W-:Y:S02]  /*00a0*/  CS2R R8, SRZ ;  /* 0x0000000000087805 */ /* 0x000fe4000001ff00 */
[----:B------:R-:W-:Y:S01]  /*00b0*/  CS2R R10, SRZ ;  /* 0x00000000000a7805 */ /* 0x000fe2000001ff00 */
[----:B------:R-:W5:Y:S01]  /*00c0*/  S2UR UR5, SR_CgaCtaId ;  /* 0x00000000000579c3 */ /* 0x000f620000008800 */
[----:B------:R-:W-:Y:S01]  /*00d0*/  UMOV UR4, 0x400 ;  /* 0x0000040000047882 */ /* 0x000fe20000000000 */
[----:B------:R-:W-:-:S06]  /*00e0*/  IMAD.MOV.U32 R32, RZ, RZ, RZ ;  /* 0x000000ffff207224 */ /* 0x000fcc00078e00ff */
[----:B------:R-:W5:Y:S01]  /*00f0*/  LDC.64 R34, c[0x0][0x218] ;  /* 0x00008600ff227b82 */ /* 0x000f620000000a00 */
[----:B-1----:R-:W-:Y:S01]  /*0100*/  SHF.R.U32.HI R30, RZ, 0x4, R23 ;  /* 0x00000004ff1e7819 */ /* 0x002fe20000011617 */
[----:B------:R-:W-:Y:S02]  /*0110*/  IMAD.SHL.U32 R22, R23, 0x4, RZ ;  /* 0x0000000417167824 */ /* 0x000fe400078e00ff */
[----:B---3--:R-:W-:Y:S01]  /*0120*/  IMAD.SHL.U32 R33, R33, 0x40, RZ ;  /* 0x0000004021217824 */ /* 0x008fe200078e00ff */
[----:B------:R-:W-:Y:S01]  /*0130*/  SGXT.U32 R30, R30, 0x4 ;  /* 0x000000041e1e781a */ /* 0x000fe20000000000 */
[----:B----4-:R-:W-:-:S03]  /*0140*/  IMAD.SHL.U32 R29, R29, 0x40, RZ ;  /* 0x000000401d1d7824 */ /* 0x010fc600078e00ff */
[----:B------:R-:W-:Y:S02]  /*0150*/  LOP3.LUT R2, R33, R30, RZ, 0xfc, !PT ;  /* 0x0000001e21027212 */ /* 0x000fe400078efcff */
[----:B------:R-:W-:Y:S02]  /*0160*/  LOP3.LUT R0, R33, 0x10, R30, 0xfe, !PT ;  /* 0x0000001021007812 */ /* 0x000fe400078efe1e */
[----:B------:R-:W-:Y:S02]  /*0170*/  LOP3.LUT R27, R29, 0x3c, R22, 0xf8, !PT ;  /* 0x0000003c1d1b7812 */ /* 0x000fe400078ef816 */
[----:B------:R-:W-:Y:S02]  /*0180*/  ISETP.GE.AND P3, PT, R2, 0xb60, PT ;  /* 0x00000b600200780c */ /* 0x000fe40003f66270 */
[----:B------:R-:W-:Y:S01]  /*0190*/  ISETP.GE.AND P2, PT, R0, 0xb60, PT ;  /* 0x00000b600000780c */ /* 0x000fe20003f46270 */
[--C-:B------:R-:W-:Y:S01]  /*01a0*/  IMAD R2, R2, 0x1000, R27.reuse ;  /* 0x0000100002027824 */ /* 0x100fe200078e021b */
[----:B------:R-:W-:Y:S01]  /*01b0*/  LOP3.LUT R3, R33, 0x20, R30, 0xfe, !PT ;  /* 0x0000002021037812 */ /* 0x000fe200078efe1e */
[----:B------:R-:W-:-:S02]  /*01c0*/  IMAD R0, R0, 0x1000, R27 ;  /* 0x0000100000007824 */ /* 0x000fc400078e021b */
[--C-:B--2---:R-:W-:Y:S01]  /*01d0*/  IMAD.WIDE R4, R2, 0x4, R20.reuse ;  /* 0x0000000402047825 */ /* 0x104fe200078e0214 */
[C---:B------:R-:W-:Y:S02]  /*01e0*/  ISETP.GE.AND P1, PT, R3.reuse, 0xb60, PT ;  /* 0x00000b600300780c */ /* 0x040fe40003f26270 */
[----:B------:R-:W-:Y:S01]  /*01f0*/  LOP3.LUT R28, R33, 0x30, R30, 0xfe, !PT ;  /* 0x00000030211c7812 */ /* 0x000fe200078efe1e */
[----:B------:R-:W-:Y:S02]  /*0200*/  IMAD.WIDE R6, R0, 0x4, R20 ;  /* 0x0000000400067825 */ /* 0x000fe400078e0214 */
[----:B------:R1:W2:Y:S02]  /*0210*/  @!P3 LDG.E.EL.128 R16, desc[UR6][R4.64] ;  /* 0x000000060410b981 */ /* 0x0002a4000c2e1d00 */
[--C-:B------:R-:W-:Y:S01]  /*0220*/  IMAD R3, R3, 0x1000, R27.reuse ;  /* 0x0000100003037824 */ /* 0x100fe200078e021b */
[C---:B------:R-:W-:Y:S01]  /*0230*/  ISETP.GE.AND P0, PT, R28.reuse, 0xb60, PT ;  /* 0x00000b601c00780c */ /* 0x040fe20003f06270 */
[----:B------:R3:W4:Y:S01]  /*0240*/  @!P2 LDG.E.EL.128 R12, desc[UR6][R6.64] ;  /* 0x00000006060ca981 */ /* 0x000722000c2e1d00 */
[----:B------:R-:W-:-:S02]  /*0250*/  IMAD R28, R28, 0x1000, R27 ;  /* 0x000010001c1c7824 */ /* 0x000fc400078e021b */
[----:B------:R-:W-:Y:S01]  /*0260*/  IMAD.WIDE R24, R3, 0x4, R20 ;  /* 0x0000000403187825 */ /* 0x000fe200078e0214 */
[----:B-1----:R-:W-:-:S03]  /*0270*/  CS2R R4, SRZ ;  /* 0x0000000000047805 */ /* 0x002fc6000001ff00 */
[----:B------:R-:W-:Y:S01]  /*0280*/  IMAD.WIDE R20, R28, 0x4, R20 ;  /* 0x000000041c147825 */ /* 0x000fe200078e0214 */
[----:B------:R1:W4:Y:S01]  /*0290*/  @!P1 LDG.E.EL.128 R8, desc[UR6][R24.64] ;  /* 0x0000000618089981 */ /* 0x000322000c2e1d00 */
[----:B---3--:R-:W-:-:S06]  /*02a0*/  CS2R R6, SRZ ;  /* 0x0000000000067805 */ /* 0x008fcc000001ff00 */
[----:B------:R3:W4:Y:S01]  /*02b0*/  @!P0 LDG.E.EL.128 R4, desc[UR6][R20.64] ;  /* 0x0000000614048981 */ /* 0x000722000c2e1d00 */
[----:B------:R-:W-:Y:S01]  /*02c0*/  IMAD.SHL.U32 R26, R23, 0x100, RZ ;  /* 0x00000100171a7824 */ /* 0x000fe200078e00ff */
[----:B------:R-:W-:Y:S01]  /*02d0*/  SHF.R.U32.HI R27, RZ, 0x4, R23 ;  /* 0x00000004ff1b7819 */ /* 0x000fe20000011617 */
[----:B-----5:R-:W-:Y:S01]  /*02e0*/  UPRMT UR4, UR5, 0x654, UR4 ;  /* 0x0000065405047896 */ /* 0x020fe20008000004 */
[----:B------:R-:W-:Y:S02]  /*02f0*/  LOP3.LUT R33, R33, 0x3c, R22, 0xf8, !PT ;  /* 0x0000003c21217812 */ /* 0x000fe400078ef816 */
[----:B-1----:R-:W-:Y:S02]  /*0300*/  SGXT.U32 R25, R27, 0x4 ;  /* 0x000000041b19781a */ /* 0x002fe40000000000 */
[----:B------:R-:W-:Y:S01]  /*0310*/  LOP3.LUT R26, R26, 0xf00, RZ, 0xc0, !PT ;  /* 0x00000f001a1a7812 */ /* 0x000fe200078ec0ff */
[----:B------:R-:W-:-:S03]  /*0320*/  IMAD.HI R32, R33, -0x4bf4bf4b, R32 ;  /* 0xb40b40b521207827 */ /* 0x000fc600078e0220 */
[C---:B------:R-:W-:Y:S02]  /*0330*/  LOP3.LUT R24, R26.reuse, R25, RZ, 0xfc, !PT ;  /* 0x000000191a187212 */ /* 0x040fe400078efcff */
[C---:B------:R-:W-:Y:S02]  /*0340*/  LOP3.LUT R25, R26.reuse, 0x40, RZ, 0xfc, !PT ;  /* 0x000000401a197812 */ /* 0x040fe400078efcff */
[C---:B------:R-:W-:Y:S02]  /*0350*/  LOP3.LUT R31, R26.reuse, 0x80, RZ, 0xfc, !PT ;  /* 0x000000801a1f7812 */ /* 0x040fe400078efcff */
[C---:B---3--:R-:W-:Y:S02]  /*0360*/  LOP3.LUT R20, R26.reuse, 0xc0, RZ, 0xfc, !PT ;  /* 0x000000c01a147812 */ /* 0x048fe400078efcff */
[----:B------:R-:W-:Y:S02]  /*0370*/  LEA.HI R27, R26, UR4, RZ, 0x1e ;  /* 0x000000041a1b7c11 */ /* 0x000fe4000f8ff0ff */
[----:B------:R-:W-:-:S02]  /*0380*/  LEA.HI R25, R25, UR4, RZ, 0x1e ;  /* 0x0000000419197c11 */ /* 0x000fc4000f8ff0ff */
[----:B------:R-:W-:Y:S01]  /*0390*/  LEA.HI R31, R31, UR4, RZ, 0x1e ;  /* 0x000000041f1f7c11 */ /* 0x000fe2000f8ff0ff */
[----:B------:R-:W-:Y:S01]  /*03a0*/  IMAD R27, R24, 0x4, R27 ;  /* 0x00000004181b7824 */ /* 0x000fe200078e021b */
[----:B------:R-:W-:Y:S01]  /*03b0*/  LEA.HI R21, R20, UR4, RZ, 0x1e ;  /* 0x0000000414157c11 */ /* 0x000fe2000f8ff0ff */
[C---:B------:R-:W-:Y:S01]  /*03c0*/  IMAD R26, R24.reuse, 0x4, R25 ;  /* 0x00000004181a7824 */ /* 0x040fe200078e0219 */
[----:B------:R-:W-:Y:S01]  /*03d0*/  LOP3.LUT R20, R23, 0xf0, RZ, 0xc0, !PT ;  /* 0x000000f017147812 */ /* 0x000fe200078ec0ff */
[----:B------:R-:W-:Y:S01]  /*03e0*/  IMAD R25, R24, 0x4, R31 ;  /* 0x0000000418197824 */ /* 0x000fe200078e021f */
[----:B------:R-:W-:Y:S01]  /*03f0*/  LOP3.LUT R31, R22, 0x3fc, RZ, 0xc0, !PT ;  /* 0x000003fc161f7812 */ /* 0x000fe200078ec0ff */
[----:B------:R-:W-:Y:S01]  /*0400*/  IMAD R24, R24, 0x4, R21 ;  /* 0x0000000418187824 */ /* 0x000fe200078e0215 */
[----:B------:R-:W-:Y:S01]  /*0410*/  SHF.R.U32.HI R37, RZ, 0x1f, R32 ;  /* 0x0000001fff257819 */ /* 0x000fe20000011620 */
[----:B------:R-:W-:-:S03]  /*0420*/  VIADD R20, R20, UR4 ;  /* 0x0000000414147c36 */ /* 0x000fc60008000000 */
[----:B------:R-:W-:Y:S01]  /*0430*/  LEA.HI.SX32 R32, R32, R37, 0x17 ;  /* 0x0000002520207211 */ /* 0x000fe200078fbaff */
[----:B------:R-:W-:Y:S01]  /*0440*/  IMAD R20, R31, 0x4, R20 ;  /* 0x000000041f147824 */ /* 0x000fe200078e0214 */
[----:B--2---:R-:W-:Y:S02]  /*0450*/  FSETP.GEU.AND P6, PT, R16, RZ, PT ;  /* 0x000000ff1000720b */ /* 0x004fe40003fce000 */
[----:B------:R-:W-:Y:S02]  /*0460*/  FSETP.GEU.AND P5, PT, R17, RZ, PT ;  /* 0x000000ff1100720b */ /* 0x000fe40003fae000 */
[----:B------:R-:W-:Y:S02]  /*0470*/  FSETP.GEU.AND P4, PT, R18, RZ, PT ;  /* 0x000000ff1200720b */ /* 0x000fe40003f8e000 */
[----:B------:R-:W-:Y:S02]  /*0480*/  FSEL R16, R16, RZ, P6 ;  /* 0x000000ff10107208 */ /* 0x000fe40003000000 */
[----:B------:R-:W-:-:S02]  /*0490*/  FSETP.GEU.AND P6, PT, R19, RZ, PT ;  /* 0x000000ff1300720b */ /* 0x000fc40003fce000 */
[----:B------:R-:W-:Y:S01]  /*04a0*/  FSEL R17, R17, RZ, P5 ;  /* 0x000000ff11117208 */ /* 0x000fe20002800000 */
[----:B------:R-:W-:Y:S01]  /*04b0*/  STS [R27], R16 ;  /* 0x000000101b007388 */ /* 0x000fe20000000800 */
[----:B----4-:R-:W-:Y:S02]  /*04c0*/  FSETP.GEU.AND P5, PT, R12, RZ, PT ;  /* 0x000000ff0c00720b */ /* 0x010fe40003fae000 */
[----:B------:R-:W-:Y:S01]  /*04d0*/  FSEL R18, R18, RZ, P4 ;  /* 0x000000ff12127208 */ /* 0x000fe20002000000 */
[----:B------:R-:W-:Y:S01]  /*04e0*/  STS [R26+0x100], R17 ;  /* 0x000100111a007388 */ /* 0x000fe20000000800 */
[----:B------:R-:W-:Y:S02]  /*04f0*/  FSETP.GEU.AND P4, PT, R13, RZ, PT ;  /* 0x000000ff0d00720b */ /* 0x000fe40003f8e000 */
[----:B------:R-:W-:Y:S01]  /*0500*/  FSEL R19, R19, RZ, P6 ;  /* 0x000000ff13137208 */ /* 0x000fe20003000000 */
[----:B------:R-:W-:Y:S01]  /*0510*/  STS [R25+0x200], R18 ;  /* 0x0002001219007388 */ /* 0x000fe20000000800 */
[----:B------:R-:W-:-:S02]  /*0520*/  FSETP.GEU.AND P6, PT, R14, RZ, PT ;  /* 0x000000ff0e00720b */ /* 0x000fc40003fce000 */
[----:B------:R-:W-:Y:S01]  /*0530*/  FSEL R12, R12, RZ, P5 ;  /* 0x000000ff0c0c7208 */ /* 0x000fe20002800000 */
[----:B------:R-:W-:Y:S01]  /*0540*/  STS [R24+0x300], R19 ;  /* 0x0003001318007388 */ /* 0x000fe20000000800 */
[----:B------:R-:W-:Y:S02]  /*0550*/  FSETP.GEU.AND P5, PT, R15, RZ, PT ;  /* 0x000000ff0f00720b */ /* 0x000fe40003fae000 */
        /* <DEDUP_REMOVED lines=25> */
[----:B------:R1:W-:Y:S01]  /*06f0*/  STS [R27+0xc0], R4 ;  /* 0x0000c0041b007388 */ /* 0x0003e20000000800 */
[----:B------:R-:W-:Y:S02]  /*0700*/  FSEL R6, R6, RZ, P4 ;  /* 0x000000ff06067208 */ /* 0x000fe40002000000 */
[----:B------:R-:W-:Y:S01]  /*0710*/  FSEL R7, R7, RZ, P6 ;  /* 0x000000ff07077208 */ /* 0x000fe20003000000 */
[----:B------:R-:W-:Y:S01]  /*0720*/  STS [R26+0x1c0], R5 ;  /* 0x0001c0051a007388 */ /* 0x000fe20000000800 */
[----:B------:R-:W-:Y:S01]  /*0730*/  ISETP.GE.AND P4, PT, R33, 0xb60, PT ;  /* 0x00000b602100780c */ /* 0x000fe20003f86270 */
[C---:B------:R-:W-:Y:S02]  /*0740*/  IMAD R33, R32.reuse, -0x2d8, R33 ;  /* 0xfffffd2820217824 */ /* 0x040fe400078e0221 */
[----:B------:R2:W-:Y:S01]  /*0750*/  STS [R25+0x2c0], R6 ;  /* 0x0002c00619007388 */ /* 0x0005e20000000800 */
[----:B-1----:R-:W-:Y:S01]  /*0760*/  LOP3.LUT R27, R31, 0x400, RZ, 0xfc, !PT ;  /* 0x000004001f1b7812 */ /* 0x002fe200078efcff */
[----:B------:R-:W-:-:S02]  /*0770*/  IMAD R32, R32, 0x2d8000, R33 ;  /* 0x002d800020207824 */ /* 0x000fc400078e0221 */
[----:B------:R1:W-:Y:S01]  /*0780*/  STS [R24+0x3c0], R7 ;  /* 0x0003c00718007388 */ /* 0x0003e20000000800 */
[----:B------:R-:W-:Y:S02]  /*0790*/  LOP3.LUT R33, R31, 0x800, RZ, 0xfc, !PT ;  /* 0x000008001f217812 */ /* 0x000fe400078efcff */
[----:B------:R-:W-:Y:S01]  /*07a0*/  SHF.R.U32.HI R27, RZ, 0x2, R27 ;  /* 0x00000002ff1b7819 */ /* 0x000fe2000001161b */
[----:B------:R-:W-:Y:S01]  /*07b0*/  BAR.SYNC.DEFER_BLOCKING 0x0 ;  /* 0x0000000000007b1d */ /* 0x000fe20000010000 */
[----:B------:R-:W-:Y:S02]  /*07c0*/  SHF.R.U32.HI R33, RZ, 0x2, R33 ;  /* 0x00000002ff217819 */ /* 0x000fe40000011621 */
[----:B------:R-:W-:Y:S02]  /*07d0*/  LOP3.LUT R27, R27, 0x1f0, RZ, 0xc0, !PT ;  /* 0x000001f01b1b7812 */ /* 0x000fe400078ec0ff */
[----:B--2---:R-:W-:-:S03]  /*07e0*/  LOP3.LUT R25, R29, R30, RZ, 0xfc, !PT ;  /* 0x0000001e1d197212 */ /* 0x004fc600078efcff */
[----:B-1----:R-:W-:Y:S02]  /*07f0*/  VIADD R24, R27, UR4 ;  /* 0x000000041b187c36 */ /* 0x002fe40008000000 */
[----:B------:R-:W-:Y:S02]  /*0800*/  IMAD R25, R25, 0x2d8, R32 ;  /* 0x000002d819197824 */ /* 0x000fe400078e0220 */
[----:B------:R-:W-:Y:S02]  /*0810*/  IMAD R24, R31, 0x4, R24 ;  /* 0x000000041f187824 */ /* 0x000fe400078e0218 */
[----:B0-----:R-:W-:Y:S01]  /*0820*/  IMAD.WIDE R36, R25, 0x4, R34 ;  /* 0x0000000419247825 */ /* 0x001fe200078e0222 */
[----:B------:R-:W0:Y:S04]  /*0830*/  LDS.128 R20, [R20] ;  /* 0x0000000014147984 */ /* 0x000e280000000c00 */
[----:B------:R-:W1:Y:S04]  /*0840*/  LDS.128 R24, [R24+0x1000] ;  /* 0x0010000018187984 */ /* 0x000e680000000c00 */
[----:B0-----:R0:W-:Y:S02]  /*0850*/  @!P4 STG.E.128 desc[UR6][R36.64], R20 ;  /* 0x000000142400c986 */ /* 0x0011e4000c101d06 */
[----:B0-----:R-:W-:-:S02]  /*0860*/  LOP3.LUT R20, R33, 0x2f0, RZ, 0xc0, !PT ;  /* 0x000002f021147812 */ /* 0x001fc400078ec0ff */
[----:B------:R-:W-:-:S03]  /*0870*/  LOP3.LUT R33, R29, 0x10, R30, 0xfe, !PT ;  /* 0x000000101d217812 */ /* 0x000fc600078efe1e */
[----:B------:R-:W-:Y:S02]  /*0880*/  VIADD R20, R20, UR4 ;  /* 0x0000000414147c36 */ /* 0x000fe40008000000 */
[----:B------:R-:W-:Y:S02]  /*0890*/  IMAD R33, R33, 0x2d8, R32 ;  /* 0x000002d821217824 */ /* 0x000fe400078e0220 */
[----:B------:R-:W-:Y:S02]  /*08a0*/  IMAD R20, R31, 0x4, R20 ;  /* 0x000000041f147824 */ /* 0x000fe400078e0214 */
[----:B------:R-:W-:Y:S01]  /*08b0*/  IMAD.WIDE R36, R33, 0x4, R34 ;  /* 0x0000000421247825 */ /* 0x000fe200078e0222 */
[----:B------:R-:W-:-:S03]  /*08c0*/  LOP3.LUT R33, R31, 0xc00, RZ, 0xfc, !PT ;  /* 0x00000c001f217812 */ /* 0x000fc600078efcff */
[----:B------:R-:W0:Y:S01]  /*08d0*/  LDS.128 R20, [R20+0x2000] ;  /* 0x0020000014147984 */ /* 0x000e220000000c00 */
[----:B------:R-:W-:-:S03]  /*08e0*/  SHF.R.U32.HI R33, RZ, 0x2, R33 ;  /* 0x00000002ff217819 */ /* 0x000fc60000011621 */
[----:B-1----:R1:W-:Y:S02]  /*08f0*/  @!P4 STG.E.128 desc[UR6][R36.64], R24 ;  /* 0x000000182400c986 */ /* 0x0023e4000c101d06 */
[----:B-1----:R-:W-:Y:S02]  /*0900*/  LOP3.LUT R24, R33, 0x3f0, RZ, 0xc0, !PT ;  /* 0x000003f021187812 */ /* 0x002fe400078ec0ff */
[----:B------:R-:W-:Y:S02]  /*0910*/  LOP3.LUT R33, R29, 0x20, R30, 0xfe, !PT ;  /* 0x000000201d217812 */ /* 0x000fe400078efe1e */
[----:B------:R-:W-:Y:S01]  /*0920*/  LOP3.LUT R29, R29, 0x30, R30, 0xfe, !PT ;  /* 0x000000301d1d7812 */ /* 0x000fe200078efe1e */
[----:B------:R-:W-:Y:S02]  /*0930*/  VIADD R24, R24, UR4 ;  /* 0x0000000418187c36 */ /* 0x000fe40008000000 */
[----:B------:R-:W-:Y:S02]  /*0940*/  IMAD R33, R33, 0x2d8, R32 ;  /* 0x000002d821217824 */ /* 0x000fe400078e0220 */
[----:B------:R-:W-:-:S02]  /*0950*/  IMAD R31, R31, 0x4, R24 ;  /* 0x000000041f1f7824 */ /* 0x000fc400078e0218 */
[----:B------:R-:W-:-:S03]  /*0960*/  IMAD.WIDE R36, R33, 0x4, R34 ;  /* 0x0000000421247825 */ /* 0x000fc600078e0222 */
[----:B------:R-:W1:Y:S01]  /*0970*/  LDS.128 R24, [R31+0x3000] ;  /* 0x003000001f187984 */ /* 0x000e620000000c00 */
[----:B------:R-:W-:-:S03]  /*0980*/  IMAD R29, R29, 0x2d8, R32 ;  /* 0x000002d81d1d7824 */ /* 0x000fc600078e0220 */
[----:B0-----:R0:W-:Y:S01]  /*0990*/  @!P4 STG.E.128 desc[UR6][R36.64], R20 ;  /* 0x000000142400c986 */ /* 0x0011e2000c101d06 */
[----:B------:R-:W-:Y:S01]  /*09a0*/  IMAD.WIDE R34, R29, 0x4, R34 ;  /* 0x000000041d227825 */ /* 0x000fe200078e0222 */
[----:B0-----:R-:W0:Y:S04]  /*09b0*/  LDC.64 R36, c[0x0][0x220] ;  /* 0x00008800ff247b82 */ /* 0x001e280000000a00 */
[----:B-1----:R1:W-:Y:S01]  /*09c0*/  @!P4 STG.E.128 desc[UR6][R34.64], R24 ;  /* 0x000000182200c986 */ /* 0x0023e2000c101d06 */
[----:B0-----:R-:W-:-:S04]  /*09d0*/  IMAD.WIDE R30, R2, 0x4, R36 ;  /* 0x00000004021e7825 */ /* 0x001fc800078e0224 */
[--C-:B------:R-:W-:Y:S01]  /*09e0*/  IMAD.WIDE R32, R0, 0x4, R36.reuse ;  /* 0x0000000400207825 */ /* 0x100fe200078e0224 */
[----:B------:R1:W-:Y:S03]  /*09f0*/  @!P3 STG.E.128 desc[UR6][R30.64], R16 ;  /* 0x000000101e00b986 */ /* 0x0003e6000c101d06 */
[--C-:B------:R-:W-:Y:S01]  /*0a00*/  IMAD.WIDE R2, R3, 0x4, R36.reuse ;  /* 0x0000000403027825 */ /* 0x100fe200078e0224 */
[----:B------:R1:W-:Y:S03]  /*0a10*/  @!P2 STG.E.128 desc[UR6][R32.64], R12 ;  /* 0x0000000c2000a986 */ /* 0x0003e6000c101d06 */
[----:B------:R-:W-:Y:S01]  /*0a20*/  IMAD.WIDE R28, R28, 0x4, R36 ;  /* 0x000000041c1c7825 */ /* 0x000fe200078e0224 */
[----:B------:R1:W-:Y:S01]  /*0a30*/  @!P1 STG.E.128 desc[UR6][R2.64], R8 ;  /* 0x0000000802009986 */ /* 0x0003e2000c101d06 */
[----:B------:R-:W-:Y:S05]  /*0a40*/  @P0 EXIT ;  /* 0x000000000000094d */ /* 0x000fea0003800000 */
[----:B------:R-:W-:Y:S01]  /*0a50*/  STG.E.128 desc[UR6][R28.64], R4 ;  /* 0x000000041c007986 */ /* 0x000fe2000c101d06 */
[----:B------:R-:W-:Y:S05]  /*0a60*/  EXIT ;  /* 0x000000000000794d */ /* 0x000fea0003800000 */
.L_x_0:
[----:B------:R-:W-:-:S00]  /*0a70*/  BRA `(.L_x_0) ;  /* 0xfffffffc00fc7947 */ /* 0x000fc0000383ffff */
[----:B------:R-:W-:-:S00]  /*0a80*/  NOP ;  /* 0x0000000000007918 */ /* 0x000fc00000000000 */
[----:B------:R-:W-:-:S00]  /*0a90*/  NOP ;  /* 0x0000000000007918 */ /* 0x000fc00000000000 */
[----:B------:R-:W-:-:S00]  /*0aa0*/  NOP ;  /* 0x0000000000007918 */ /* 0x000fc00000000000 */
[----:B------:R-:W-:-:S00]  /*0ab0*/  NOP ;  /* 0x0000000000007918 */ /* 0x000fc00000000000 */
[----:B------:R-:W-:-:S00]  /*0ac0*/  NOP ;  /* 0x0000000000007918 */ /* 0x000fc00000000000 */
[----:B------:R-:W-:-:S00]  /*0ad0*/  NOP ;  /* 0x0000000000007918 */ /* 0x000fc00000000000 */
[----:B------:R-:W-:-:S00]  /*0ae0*/  NOP ;  /* 0x0000000000007918 */ /* 0x000fc00000000000 */
[----:B------:R-:W-:-:S00]  /*0af0*/  NOP ;  /* 0x0000000000007918 */ /* 0x000fc00000000000 */
.L_x_1:


//--------------------- .nv.shared.triton_poi_fused_relu_0 --------------------------
	.section	.nv.shared.triton_poi_fused_relu_0,"aw",@nobits
	.sectionflags	@""
	.align	16
	.zero		1024


//--------------------- .nv.constant0.triton_poi_fused_relu_0 --------------------------
	.section	.nv.constant0.triton_poi_fused_relu_0,"a",@progbits
	.sectionflags	@""
	.align	4
.nv.constant0.triton_poi_fused_relu_0:
	.zero		560
